//
// Generated by NVIDIA NVVM Compiler
//
// Compiler Build ID: CL-36424714
// Cuda compilation tools, release 13.0, V13.0.88
// Based on NVVM 20.0.0
//

.version 9.0
.target sm_100
.address_size 64

	// .globl	_Z5sgemmPKfS0_Pfiff
// _ZZ5sgemmPKfS0_PfiffE2As has been demoted
// _ZZ5sgemmPKfS0_PfiffE2Bs has been demoted

.visible .entry _Z5sgemmPKfS0_Pfiff(
	.param .u64 .ptr .align 1 _Z5sgemmPKfS0_Pfiff_param_0,
	.param .u64 .ptr .align 1 _Z5sgemmPKfS0_Pfiff_param_1,
	.param .u64 .ptr .align 1 _Z5sgemmPKfS0_Pfiff_param_2,
	.param .u32 _Z5sgemmPKfS0_Pfiff_param_3,
	.param .f32 _Z5sgemmPKfS0_Pfiff_param_4,
	.param .f32 _Z5sgemmPKfS0_Pfiff_param_5
)
{
	.reg .pred 	%p<8>;
	.reg .b32 	%r<42>;
	.reg .b32 	%f<68>;
	.reg .b64 	%rd<13>;
	// demoted variable
	.shared .align 4 .b8 _ZZ5sgemmPKfS0_PfiffE2As[1024];
	// demoted variable
	.shared .align 4 .b8 _ZZ5sgemmPKfS0_PfiffE2Bs[1024];
	ld.param.u64 	%rd4, [_Z5sgemmPKfS0_Pfiff_param_0];
	ld.param.u64 	%rd5, [_Z5sgemmPKfS0_Pfiff_param_1];
	ld.param.u64 	%rd6, [_Z5sgemmPKfS0_Pfiff_param_2];
	ld.param.u32 	%r23, [_Z5sgemmPKfS0_Pfiff_param_3];
	ld.param.f32 	%f8, [_Z5sgemmPKfS0_Pfiff_param_4];
	ld.param.f32 	%f9, [_Z5sgemmPKfS0_Pfiff_param_5];
	mov.u32 	%r24, %ctaid.y;
	mov.u32 	%r25, %ntid.y;
	mov.u32 	%r39, %tid.y;
	mad.lo.s32 	%r2, %r24, %r25, %r39;
	mov.u32 	%r26, %ctaid.x;
	mov.u32 	%r27, %ntid.x;
	mov.u32 	%r37, %tid.x;
	mad.lo.s32 	%r4, %r26, %r27, %r37;
	setp.lt.s32 	%p1, %r23, 1;
	mov.f32 	%f67, 0f00000000;
	@%p1 bra 	$L__BB0_7;
	add.s32 	%r28, %r23, 15;
	shr.u32 	%r29, %r28, 4;
	shl.b32 	%r30, %r39, 6;
	mov.u32 	%r31, _ZZ5sgemmPKfS0_PfiffE2As;
	add.s32 	%r5, %r31, %r30;
	shl.b32 	%r32, %r37, 2;
	add.s32 	%r6, %r5, %r32;
	mov.u32 	%r33, _ZZ5sgemmPKfS0_PfiffE2Bs;
	add.s32 	%r8, %r33, %r32;
	add.s32 	%r7, %r8, %r30;
	neg.s32 	%r41, %r29;
	mad.lo.s32 	%r40, %r39, %r23, %r4;
	shl.b32 	%r11, %r23, 4;
	mad.lo.s32 	%r38, %r23, %r2, %r37;
	cvta.to.global.u64 	%rd1, %rd4;
	cvta.to.global.u64 	%rd2, %rd5;
	mov.f32 	%f67, 0f00000000;
$L__BB0_2:
	setp.ge.u32 	%p2, %r2, %r23;
	mul.wide.s32 	%rd7, %r38, 4;
	add.s64 	%rd3, %rd1, %rd7;
	setp.ge.s32 	%p3, %r37, %r23;
	mov.f32 	%f65, 0f00000000;
	or.pred  	%p4, %p2, %p3;
	@%p4 bra 	$L__BB0_4;
	ld.global.nc.f32 	%f65, [%rd3];
$L__BB0_4:
	st.shared.f32 	[%r6], %f65;
	mov.f32 	%f66, 0f00000000;
	max.s32 	%r34, %r4, %r39;
	setp.ge.s32 	%p5, %r34, %r23;
	@%p5 bra 	$L__BB0_6;
	mul.wide.s32 	%rd8, %r40, 4;
	add.s64 	%rd9, %rd2, %rd8;
	ld.global.nc.f32 	%f66, [%rd9];
$L__BB0_6:
	st.shared.f32 	[%r7], %f66;
	bar.sync 	0;
	ld.shared.f32 	%f14, [%r5];
	ld.shared.f32 	%f15, [%r8];
	fma.rn.f32 	%f16, %f14, %f15, %f67;
	ld.shared.f32 	%f17, [%r5+4];
	ld.shared.f32 	%f18, [%r8+64];
	fma.rn.f32 	%f19, %f17, %f18, %f16;
	ld.shared.f32 	%f20, [%r5+8];
	ld.shared.f32 	%f21, [%r8+128];
	fma.rn.f32 	%f22, %f20, %f21, %f19;
	ld.shared.f32 	%f23, [%r5+12];
	ld.shared.f32 	%f24, [%r8+192];
	fma.rn.f32 	%f25, %f23, %f24, %f22;
	ld.shared.f32 	%f26, [%r5+16];
	ld.shared.f32 	%f27, [%r8+256];
	fma.rn.f32 	%f28, %f26, %f27, %f25;
	ld.shared.f32 	%f29, [%r5+20];
	ld.shared.f32 	%f30, [%r8+320];
	fma.rn.f32 	%f31, %f29, %f30, %f28;
	ld.shared.f32 	%f32, [%r5+24];
	ld.shared.f32 	%f33, [%r8+384];
	fma.rn.f32 	%f34, %f32, %f33, %f31;
	ld.shared.f32 	%f35, [%r5+28];
	ld.shared.f32 	%f36, [%r8+448];
	fma.rn.f32 	%f37, %f35, %f36, %f34;
	ld.shared.f32 	%f38, [%r5+32];
	ld.shared.f32 	%f39, [%r8+512];
	fma.rn.f32 	%f40, %f38, %f39, %f37;
	ld.shared.f32 	%f41, [%r5+36];
	ld.shared.f32 	%f42, [%r8+576];
	fma.rn.f32 	%f43, %f41, %f42, %f40;
	ld.shared.f32 	%f44, [%r5+40];
	ld.shared.f32 	%f45, [%r8+640];
	fma.rn.f32 	%f46, %f44, %f45, %f43;
	ld.shared.f32 	%f47, [%r5+44];
	ld.shared.f32 	%f48, [%r8+704];
	fma.rn.f32 	%f49, %f47, %f48, %f46;
	ld.shared.f32 	%f50, [%r5+48];
	ld.shared.f32 	%f51, [%r8+768];
	fma.rn.f32 	%f52, %f50, %f51, %f49;
	ld.shared.f32 	%f53, [%r5+52];
	ld.shared.f32 	%f54, [%r8+832];
	fma.rn.f32 	%f55, %f53, %f54, %f52;
	ld.shared.f32 	%f56, [%r5+56];
	ld.shared.f32 	%f57, [%r8+896];
	fma.rn.f32 	%f58, %f56, %f57, %f55;
	ld.shared.f32 	%f59, [%r5+60];
	ld.shared.f32 	%f60, [%r8+960];
	fma.rn.f32 	%f67, %f59, %f60, %f58;
	bar.sync 	0;
	add.s32 	%r41, %r41, 1;
	setp.ne.s32 	%p6, %r41, 0;
	add.s32 	%r40, %r40, %r11;
	add.s32 	%r39, %r39, 16;
	add.s32 	%r38, %r38, 16;
	add.s32 	%r37, %r37, 16;
	@%p6 bra 	$L__BB0_2;
$L__BB0_7:
	max.s32 	%r35, %r2, %r4;
	setp.ge.s32 	%p7, %r35, %r23;
	@%p7 bra 	$L__BB0_9;
	mad.lo.s32 	%r36, %r23, %r2, %r4;
	cvta.to.global.u64 	%rd10, %rd6;
	mul.wide.s32 	%rd11, %r36, 4;
	add.s64 	%rd12, %rd10, %rd11;
	ld.global.f32 	%f61, [%rd12];
	mul.f32 	%f62, %f9, %f61;
	fma.rn.f32 	%f63, %f8, %f67, %f62;
	st.global.f32 	[%rd12], %f63;
$L__BB0_9:
	ret;

}


// ===== COMPILED SASS (sm_100) =====

	.target	sm_100

	.elftype	@"ET_EXEC"


//--------------------- .note.nv.tkinfo           --------------------------
	.section	.note.nv.tkinfo,"",@"SHT_NOTE"
	.sectionflags	@"SHF_NOTE_NV_TKINFO"
	.tkinfo
        /*0018*/ 	.word	0x00000002
        /*0030*/ 	.string	""
        /*0030*/ 	.string	"ptxas"
        /*0030*/ 	.string	"Cuda compilation tools, release 13.0, V13.0.88"
        /*0030*/ 	.string	"Build cuda_13.0.r13.0/compiler.36424714_0"
        /*0030*/ 	.string	"-arch sm_100 -m 64 "



//--------------------- .note.nv.cuinfo           --------------------------
	.section	.note.nv.cuinfo,"",@"SHT_NOTE"
	.sectionflags	@"SHF_NOTE_NV_CUINFO"
        /*0018*/ 	.short	0x0002
        /*001a*/ 	.short	0x0064
        /*001c*/ 	.short	0x0082
	.zero		2


//--------------------- .nv.info                  --------------------------
	.section	.nv.info,"",@"SHT_CUDA_INFO"
	.align	4


	//----- nvinfo : EIATTR_REGCOUNT
	.align		4
        /*0000*/ 	.byte	0x04, 0x2f
        /*0002*/ 	.short	(.L_1 - .L_0)
	.align		4
.L_0:
        /*0004*/ 	.word	index@(_Z5sgemmPKfS0_Pfiff)
        /*0008*/ 	.word	0x00000020


	//----- nvinfo : EIATTR_FRAME_SIZE
	.align		4
.L_1:
        /*000c*/ 	.byte	0x04, 0x11
        /*000e*/ 	.short	(.L_3 - .L_2)
	.align		4
.L_2:
        /*0010*/ 	.word	index@(_Z5sgemmPKfS0_Pfiff)
        /*0014*/ 	.word	0x00000000


	//----- nvinfo : EIATTR_MIN_STACK_SIZE
	.align		4
.L_3:
        /*0018*/ 	.byte	0x04, 0x12
        /*001a*/ 	.short	(.L_5 - .L_4)
	.align		4
.L_4:
        /*001c*/ 	.word	index@(_Z5sgemmPKfS0_Pfiff)
        /*0020*/ 	.word	0x00000000
.L_5:


//--------------------- .nv.compat                --------------------------
	.section	.nv.compat,"",@"SHT_CUDA_COMPAT_INFO"
	.align	4
        /*0000*/ 	.byte	0x02, 0x09, 0x00, 0x00, 0x02, 0x02, 0x01, 0x00, 0x02, 0x05, 0x05, 0x00, 0x03, 0x07, 0x01, 0x01
        /*0010*/ 	.byte	0x02, 0x03, 0x00, 0x00, 0x02, 0x06, 0x01, 0x00, 0x04, 0x0b, 0x08, 0x00, 0x09, 0x00, 0x00, 0x00
        /*0020*/ 	.byte	0x00, 0x00, 0x00, 0x00


//--------------------- .nv.info._Z5sgemmPKfS0_Pfiff --------------------------
	.section	.nv.info._Z5sgemmPKfS0_Pfiff,"",@"SHT_CUDA_INFO"
	.sectionflags	@""
	.align	4


	//----- nvinfo : EIATTR_CUDA_API_VERSION
	.align		4
        /*0000*/ 	.byte	0x04, 0x37
        /*0002*/ 	.short	(.L_7 - .L_6)
.L_6:
        /*0004*/ 	.word	0x00000082


	//----- nvinfo : EIATTR_KPARAM_INFO
	.align		4
.L_7:
        /*0008*/ 	.byte	0x04, 0x17
        /*000a*/ 	.short	(.L_9 - .L_8)
.L_8:
        /*000c*/ 	.word	0x00000000
        /*0010*/ 	.short	0x0005
        /*0012*/ 	.short	0x0020
        /*0014*/ 	.byte	0x00, 0xf0, 0x11, 0x00


	//----- nvinfo : EIATTR_KPARAM_INFO
	.align		4
.L_9:
        /*0018*/ 	.byte	0x04, 0x17
        /*001a*/ 	.short	(.L_11 - .L_10)
.L_10:
        /*001c*/ 	.word	0x00000000
        /*0020*/ 	.short	0x0004
        /*0022*/ 	.short	0x001c
        /*0024*/ 	.byte	0x00, 0xf0, 0x11, 0x00


	//----- nvinfo : EIATTR_KPARAM_INFO
	.align		4
.L_11:
        /*0028*/ 	.byte	0x04, 0x17
        /*002a*/ 	.short	(.L_13 - .L_12)
.L_12:
        /*002c*/ 	.word	0x00000000
        /*0030*/ 	.short	0x0003
        /*0032*/ 	.short	0x0018
        /*0034*/ 	.byte	0x00, 0xf0, 0x11, 0x00


	//----- nvinfo : EIATTR_KPARAM_INFO
	.align		4
.L_13:
        /*0038*/ 	.byte	0x04, 0x17
        /*003a*/ 	.short	(.L_15 - .L_14)
.L_14:
        /*003c*/ 	.word	0x00000000
        /*0040*/ 	.short	0x0002
        /*0042*/ 	.short	0x0010
        /*0044*/ 	.byte	0x00, 0xf5, 0x21, 0x00


	//----- nvinfo : EIATTR_KPARAM_INFO
	.align		4
.L_15:
        /*0048*/ 	.byte	0x04, 0x17
        /*004a*/ 	.short	(.L_17 - .L_16)
.L_16:
        /*004c*/ 	.word	0x00000000
        /*0050*/ 	.short	0x0001
        /*0052*/ 	.short	0x0008
        /*0054*/ 	.byte	0x00, 0xf5, 0x21, 0x00


	//----- nvinfo : EIATTR_KPARAM_INFO
	.align		4
.L_17:
        /*0058*/ 	.byte	0x04, 0x17
        /*005a*/ 	.short	(.L_19 - .L_18)
.L_18:
        /*005c*/ 	.word	0x00000000
        /*0060*/ 	.short	0x0000
        /*0062*/ 	.short	0x0000
        /*0064*/ 	.byte	0x00, 0xf5, 0x21, 0x00


	//----- nvinfo : EIATTR_SPARSE_MMA_MASK
	.align		4
.L_19:
        /*0068*/ 	.byte	0x03, 0x50
        /*006a*/ 	.short	0x0000


	//----- nvinfo : EIATTR_MAXREG_COUNT
	.align		4
        /*006c*/ 	.byte	0x03, 0x1b
        /*006e*/ 	.short	0x00ff


	//----- nvinfo : EIATTR_NUM_BARRIERS
	.align		4
        /*0070*/ 	.byte	0x02, 0x4c
        /*0072*/ 	.byte	0x01
	.zero		1


	//----- nvinfo : EIATTR_MERCURY_ISA_VERSION
	.align		4
        /*0074*/ 	.byte	0x03, 0x5f
        /*0076*/ 	.short	0x0101


	//----- nvinfo : EIATTR_VRC_CTA_INIT_COUNT
	.align		4
        /*0078*/ 	.byte	0x02, 0x4a
	.zero		1
	.zero		1


	//----- nvinfo : EIATTR_EXIT_INSTR_OFFSETS
	.align		4
        /*007c*/ 	.byte	0x04, 0x1c
        /*007e*/ 	.short	(.L_21 - .L_20)


	//   ....[0]....
.L_20:
        /*0080*/ 	.word	0x000005d0


	//   ....[1]....
        /*0084*/ 	.word	0x00000670


	//----- nvinfo : EIATTR_CBANK_PARAM_SIZE
	.align		4
.L_21:
        /*0088*/ 	.byte	0x03, 0x19
        /*008a*/ 	.short	0x0024


	//----- nvinfo : EIATTR_PARAM_CBANK
	.align		4
        /*008c*/ 	.byte	0x04, 0x0a
        /*008e*/ 	.short	(.L_23 - .L_22)
	.align		4
.L_22:
        /*0090*/ 	.word	index@(.nv.constant0._Z5sgemmPKfS0_Pfiff)
        /*0094*/ 	.short	0x0380
        /*0096*/ 	.short	0x0024


	//----- nvinfo : EIATTR_SW_WAR
	.align		4
.L_23:
        /*0098*/ 	.byte	0x04, 0x36
        /*009a*/ 	.short	(.L_25 - .L_24)
.L_24:
        /*009c*/ 	.word	0x00000008
.L_25:


//--------------------- .nv.callgraph             --------------------------
	.section	.nv.callgraph,"",@"SHT_CUDA_CALLGRAPH"
	.align	4
	.sectionentsize	8
	.align		4
        /*0000*/ 	.word	0x00000000
	.align		4
        /*0004*/ 	.word	0xffffffff
	.align		4
        /*0008*/ 	.word	0x00000000
	.align		4
        /*000c*/ 	.word	0xfffffffe
	.align		4
        /*0010*/ 	.word	0x00000000
	.align		4
        /*0014*/ 	.word	0xfffffffd
	.align		4
        /*0018*/ 	.word	0x00000000
	.align		4
        /*001c*/ 	.word	0xfffffffc


//--------------------- .text._Z5sgemmPKfS0_Pfiff --------------------------
	.section	.text._Z5sgemmPKfS0_Pfiff,"ax",@progbits
	.align	128
        .global         _Z5sgemmPKfS0_Pfiff
        .type           _Z5sgemmPKfS0_Pfiff,@function
        .size           _Z5sgemmPKfS0_Pfiff,(.L_x_3 - _Z5sgemmPKfS0_Pfiff)
        .other          _Z5sgemmPKfS0_Pfiff,@"STO_CUDA_ENTRY STV_DEFAULT"
_Z5sgemmPKfS0_Pfiff:
.text._Z5sgemmPKfS0_Pfiff:
[----:B------:R-:W-:Y:S01]  /*0000*/  LDC R1, c[0x0][0x37c] ;  /* 0x0000df00ff017b82 */ /* 0x000fe20000000800 */
[----:B------:R-:W0:Y:S01]  /*0010*/  LDCU UR6, c[0x0][0x398] ;  /* 0x00007300ff0677ac */ /* 0x000e220008000800 */
[----:B------:R-:W1:Y:S06]  /*0020*/  S2R R5, SR_TID.Y ;  /* 0x0000000000057919 */ /* 0x000e6c0000002200 */
[----:B------:R-:W1:Y:S01]  /*0030*/  LDC R3, c[0x0][0x364] ;  /* 0x0000d900ff037b82 */ /* 0x000e620000000800 */
[----:B------:R-:W-:Y:S01]  /*0040*/  HFMA2 R25, -RZ, RZ, 0, 0 ;  /* 0x00000000ff197431 */ /* 0x000fe200000001ff */
[----:B------:R-:W2:Y:S01]  /*0050*/  LDCU.64 UR8, c[0x0][0x358] ;  /* 0x00006b00ff0877ac */ /* 0x000ea20008000a00 */
[----:B------:R-:W3:Y:S05]  /*0060*/  S2R R7, SR_TID.X ;  /* 0x0000000000077919 */ /* 0x000eea0000002100 */
[----:B------:R-:W1:Y:S08]  /*0070*/  S2UR UR4, SR_CTAID.Y ;  /* 0x00000000000479c3 */ /* 0x000e700000002600 */
[----:B------:R-:W3:Y:S01]  /*0080*/  S2UR UR5, SR_CTAID.X ;  /* 0x00000000000579c3 */ /* 0x000ee20000002500 */
[----:B0-----:R-:W-:-:S04]  /*0090*/  MOV R4, UR6 ;  /* 0x0000000600047c02 */ /* 0x001fc80008000f00 */
[----:B------:R-:W-:-:S03]  /*00a0*/  ISETP.GE.AND P0, PT, R4, 0x1, PT ;  /* 0x000000010400780c */ /* 0x000fc60003f06270 */
[----:B------:R-:W3:Y:S01]  /*00b0*/  LDC R2, c[0x0][0x360] ;  /* 0x0000d800ff027b82 */ /* 0x000ee20000000800 */
[----:B-1----:R-:W-:Y:S02]  /*00c0*/  IMAD R3, R3, UR4, R5 ;  /* 0x0000000403037c24 */ /* 0x002fe4000f8e0205 */
[----:B---3--:R-:W-:-:S07]  /*00d0*/  IMAD R2, R2, UR5, R7 ;  /* 0x0000000502027c24 */ /* 0x008fce000f8e0207 */
[----:B--2---:R-:W-:Y:S05]  /*00e0*/  @!P0 BRA `(.L_x_0) ;  /* 0x0000000400308947 */ /* 0x004fea0003800000 */
[----:B------:R-:W0:Y:S01]  /*00f0*/  S2UR UR6, SR_CgaCtaId ;  /* 0x00000000000679c3 */ /* 0x000e220000008800 */
[----:B------:R-:W-:Y:S01]  /*0100*/  UMOV UR4, 0x400 ;  /* 0x0000040000047882 */ /* 0x000fe20000000000 */
[----:B------:R-:W-:Y:S01]  /*0110*/  IADD3 R6, PT, PT, R4, 0xf, RZ ;  /* 0x0000000f04067810 */ /* 0x000fe20007ffe0ff */
[----:B------:R-:W-:Y:S01]  /*0120*/  UIADD3 UR5, UPT, UPT, UR4, 0x400, URZ ;  /* 0x0000040004057890 */ /* 0x000fe2000fffe0ff */
[----:B------:R-:W-:Y:S01]  /*0130*/  MOV R25, RZ ;  /* 0x000000ff00197202 */ /* 0x000fe20000000f00 */
[-C--:B------:R-:W-:Y:S01]  /*0140*/  IMAD R17, R5, R4.reuse, R2 ;  /* 0x0000000405117224 */ /* 0x080fe200078e0202 */
[----:B------:R-:W-:Y:S01]  /*0150*/  SHF.R.U32.HI R19, RZ, 0x4, R6 ;  /* 0x00000004ff137819 */ /* 0x000fe20000011606 */
[----:B------:R-:W-:Y:S01]  /*0160*/  IMAD R18, R3, R4, R7 ;  /* 0x0000000403127224 */ /* 0x000fe200078e0207 */
[----:B------:R-:W1:Y:S02]  /*0170*/  LDC R0, c[0x0][0x398] ;  /* 0x0000e600ff007b82 */ /* 0x000e640000000800 */
[----:B------:R-:W-:-:S06]  /*0180*/  IADD3 R19, PT, PT, -R19, RZ, RZ ;  /* 0x000000ff13137210 */ /* 0x000fcc0007ffe1ff */
[----:B------:R-:W2:Y:S01]  /*0190*/  LDC.64 R22, c[0x0][0x380] ;  /* 0x0000e000ff167b82 */ /* 0x000ea20000000a00 */
[----:B0-----:R-:W-:Y:S02]  /*01a0*/  ULEA UR4, UR6, UR4, 0x18 ;  /* 0x0000000406047291 */ /* 0x001fe4000f8ec0ff */
[----:B------:R-:W-:-:S04]  /*01b0*/  ULEA UR5, UR6, UR5, 0x18 ;  /* 0x0000000506057291 */ /* 0x000fc8000f8ec0ff */
[----:B------:R-:W-:Y:S02]  /*01c0*/  LEA R6, R5, UR4, 0x6 ;  /* 0x0000000405067c11 */ /* 0x000fe4000f8e30ff */
[C---:B------:R-:W-:Y:S02]  /*01d0*/  LEA R16, R7.reuse, UR5, 0x2 ;  /* 0x0000000507107c11 */ /* 0x040fe4000f8e10ff */
[----:B------:R-:W-:Y:S02]  /*01e0*/  LEA R20, R7, R6, 0x2 ;  /* 0x0000000607147211 */ /* 0x000fe400078e10ff */
[----:B------:R-:W-:-:S07]  /*01f0*/  LEA R21, R5, R16, 0x6 ;  /* 0x0000001005157211 */ /* 0x000fce00078e30ff */
.L_x_1:
[----:B-1----:R-:W-:Y:S01]  /*0200*/  MOV R4, R0 ;  /* 0x0000000000047202 */ /* 0x002fe20000000f00 */
[----:B------:R-:W-:Y:S01]  /*0210*/  HFMA2 R29, -RZ, RZ, 0, 0 ;  /* 0x00000000ff1d7431 */ /* 0x000fe200000001ff */
[----:B------:R-:W-:Y:S02]  /*0220*/  VIMNMX R9, PT, PT, R2, R5, !PT ;  /* 0x0000000502097248 */ /* 0x000fe40007fe0100 */
[-C--:B------:R-:W-:Y:S02]  /*0230*/  ISETP.GE.AND P0, PT, R7, R4.reuse, PT ;  /* 0x000000040700720c */ /* 0x080fe40003f06270 */
[-C--:B------:R-:W-:Y:S01]  /*0240*/  ISETP.GE.AND P1, PT, R9, R4.reuse, PT ;  /* 0x000000040900720c */ /* 0x080fe20003f26270 */
[----:B--2---:R-:W-:Y:S01]  /*0250*/  IMAD.WIDE R8, R18, 0x4, R22 ;  /* 0x0000000412087825 */ /* 0x004fe200078e0216 */
[----:B------:R-:W-:Y:S02]  /*0260*/  ISETP.GE.U32.OR P0, PT, R3, R4, P0 ;  /* 0x000000040300720c */ /* 0x000fe40000706470 */
[----:B------:R-:W-:-:S09]  /*0270*/  MOV R24, RZ ;  /* 0x000000ff00187202 */ /* 0x000fd20000000f00 */
[----:B------:R-:W0:Y:S02]  /*0280*/  @!P1 LDC.64 R10, c[0x0][0x388] ;  /* 0x0000e200ff0a9b82 */ /* 0x000e240000000a00 */
[----:B------:R-:W2:Y:S01]  /*0290*/  @!P0 LDG.E.CONSTANT R29, desc[UR8][R8.64] ;  /* 0x00000008081d8981 */ /* 0x000ea2000c1e9900 */
[----:B0-----:R-:W-:-:S05]  /*02a0*/  @!P1 IMAD.WIDE R10, R17, 0x4, R10 ;  /* 0x00000004110a9825 */ /* 0x001fca00078e020a */
[----:B------:R-:W3:Y:S01]  /*02b0*/  @!P1 LDG.E.CONSTANT R24, desc[UR8][R10.64] ;  /* 0x000000080a189981 */ /* 0x000ee2000c1e9900 */
[----:B------:R-:W-:-:S04]  /*02c0*/  IADD3 R19, PT, PT, R19, 0x1, RZ ;  /* 0x0000000113137810 */ /* 0x000fc80007ffe0ff */
[----:B------:R-:W-:Y:S02]  /*02d0*/  ISETP.NE.AND P0, PT, R19, RZ, PT ;  /* 0x000000ff1300720c */ /* 0x000fe40003f05270 */
[----:B------:R-:W-:Y:S02]  /*02e0*/  IADD3 R5, PT, PT, R5, 0x10, RZ ;  /* 0x0000001005057810 */ /* 0x000fe40007ffe0ff */
[----:B------:R-:W-:Y:S02]  /*02f0*/  IADD3 R18, PT, PT, R18, 0x10, RZ ;  /* 0x0000001012127810 */ /* 0x000fe40007ffe0ff */
[----:B------:R-:W-:Y:S02]  /*0300*/  IADD3 R7, PT, PT, R7, 0x10, RZ ;  /* 0x0000001007077810 */ /* 0x000fe40007ffe0ff */
[----:B------:R-:W-:Y:S01]  /*0310*/  LEA R17, R4, R17, 0x4 ;  /* 0x0000001104117211 */ /* 0x000fe200078e20ff */
[----:B--2---:R-:W-:Y:S04]  /*0320*/  STS [R20], R29 ;  /* 0x0000001d14007388 */ /* 0x004fe80000000800 */
[----:B---3--:R-:W-:Y:S01]  /*0330*/  STS [R21], R24 ;  /* 0x0000001815007388 */ /* 0x008fe20000000800 */
[----:B------:R-:W-:Y:S06]  /*0340*/  BAR.SYNC.DEFER_BLOCKING 0x0 ;  /* 0x0000000000007b1d */ /* 0x000fec0000010000 */
[----:B------:R-:W-:Y:S04]  /*0350*/  LDS R26, [R16] ;  /* 0x00000000101a7984 */ /* 0x000fe80000000800 */
[----:B------:R-:W0:Y:S04]  /*0360*/  LDS.128 R12, [R6] ;  /* 0x00000000060c7984 */ /* 0x000e280000000c00 */
[----:B------:R-:W1:Y:S04]  /*0370*/  LDS R28, [R16+0x40] ;  /* 0x00004000101c7984 */ /* 0x000e680000000800 */
[----:B------:R-:W2:Y:S04]  /*0380*/  LDS R27, [R16+0x80] ;  /* 0x00008000101b7984 */ /* 0x000ea80000000800 */
[----:B------:R-:W-:Y:S04]  /*0390*/  LDS.128 R8, [R6+0x10] ;  /* 0x0000100006087984 */ /* 0x000fe80000000c00 */
[----:B------:R-:W-:Y:S01]  /*03a0*/  LDS R24, [R16+0x140] ;  /* 0x0001400010187984 */ /* 0x000fe20000000800 */
[----:B0-----:R-:W-:-:S03]  /*03b0*/  FFMA R26, R12, R26, R25 ;  /* 0x0000001a0c1a7223 */ /* 0x001fc60000000019 */
[----:B------:R-:W0:Y:S01]  /*03c0*/  LDS R12, [R16+0xc0] ;  /* 0x0000c000100c7984 */ /* 0x000e220000000800 */
[----:B-1----:R-:W-:-:S03]  /*03d0*/  FFMA R26, R28, R13, R26 ;  /* 0x0000000d1c1a7223 */ /* 0x002fc6000000001a */
[----:B------:R-:W1:Y:S04]  /*03e0*/  LDS R13, [R16+0x100] ;  /* 0x00010000100d7984 */ /* 0x000e680000000800 */
[----:B------:R-:W3:Y:S01]  /*03f0*/  LDS R25, [R16+0x180] ;  /* 0x0001800010197984 */ /* 0x000ee20000000800 */
[----:B--2---:R-:W-:-:S04]  /*0400*/  FFMA R27, R27, R14, R26 ;  /* 0x0000000e1b1b7223 */ /* 0x004fc8000000001a */
[----:B0-----:R-:W-:Y:S02]  /*0410*/  FFMA R15, R12, R15, R27 ;  /* 0x0000000f0c0f7223 */ /* 0x001fe4000000001b */
[----:B------:R-:W-:Y:S02]  /*0420*/  LDS R27, [R16+0x200] ;  /* 0x00020000101b7984 */ /* 0x000fe40000000800 */
[----:B-1----:R-:W-:Y:S02]  /*0430*/  FFMA R13, R8, R13, R15 ;  /* 0x0000000d080d7223 */ /* 0x002fe4000000000f */
[----:B------:R-:W0:Y:S02]  /*0440*/  LDS R8, [R16+0x1c0] ;  /* 0x0001c00010087984 */ /* 0x000e240000000800 */
[----:B------:R-:W-:Y:S02]  /*0450*/  FFMA R26, R24, R9, R13 ;  /* 0x00000009181a7223 */ /* 0x000fe4000000000d */
[----:B------:R-:W1:Y:S04]  /*0460*/  LDS.128 R12, [R6+0x20] ;  /* 0x00002000060c7984 */ /* 0x000e680000000c00 */
[----:B------:R-:W2:Y:S01]  /*0470*/  LDS R24, [R16+0x240] ;  /* 0x0002400010187984 */ /* 0x000ea20000000800 */
[----:B---3--:R-:W-:-:S03]  /*0480*/  FFMA R9, R25, R10, R26 ;  /* 0x0000000a19097223 */ /* 0x008fc6000000001a */
[----:B------:R-:W3:Y:S01]  /*0490*/  LDS R25, [R16+0x280] ;  /* 0x0002800010197984 */ /* 0x000ee20000000800 */
[----:B0-----:R-:W-:-:S04]  /*04a0*/  FFMA R9, R8, R11, R9 ;  /* 0x0000000b08097223 */ /* 0x001fc80000000009 */
[----:B-1----:R-:W-:Y:S02]  /*04b0*/  FFMA R9, R12, R27, R9 ;  /* 0x0000001b0c097223 */ /* 0x002fe40000000009 */
[----:B------:R-:W0:Y:S02]  /*04c0*/  LDS R12, [R16+0x2c0] ;  /* 0x0002c000100c7984 */ /* 0x000e240000000800 */
[----:B--2---:R-:W-:Y:S02]  /*04d0*/  FFMA R24, R24, R13, R9 ;  /* 0x0000000d18187223 */ /* 0x004fe40000000009 */
[----:B------:R-:W-:Y:S04]  /*04e0*/  LDS R13, [R16+0x300] ;  /* 0x00030000100d7984 */ /* 0x000fe80000000800 */
[----:B------:R-:W1:Y:S01]  /*04f0*/  LDS.128 R8, [R6+0x30] ;  /* 0x0000300006087984 */ /* 0x000e620000000c00 */
[----:B---3--:R-:W-:-:S03]  /*0500*/  FFMA R25, R25, R14, R24 ;  /* 0x0000000e19197223 */ /* 0x008fc60000000018 */
[----:B------:R-:W2:Y:S04]  /*0510*/  LDS R27, [R16+0x340] ;  /* 0x00034000101b7984 */ /* 0x000ea80000000800 */
[----:B------:R-:W3:Y:S04]  /*0520*/  LDS R24, [R16+0x380] ;  /* 0x0003800010187984 */ /* 0x000ee80000000800 */
[----:B------:R-:W4:Y:S01]  /*0530*/  LDS R14, [R16+0x3c0] ;  /* 0x0003c000100e7984 */ /* 0x000f220000000800 */
[----:B0-----:R-:W-:-:S04]  /*0540*/  FFMA R15, R12, R15, R25 ;  /* 0x0000000f0c0f7223 */ /* 0x001fc80000000019 */
[----:B-1----:R-:W-:-:S04]  /*0550*/  FFMA R8, R8, R13, R15 ;  /* 0x0000000d08087223 */ /* 0x002fc8000000000f */
[----:B--2---:R-:W-:-:S04]  /*0560*/  FFMA R9, R27, R9, R8 ;  /* 0x000000091b097223 */ /* 0x004fc80000000008 */
[----:B---3--:R-:W-:-:S04]  /*0570*/  FFMA R9, R24, R10, R9 ;  /* 0x0000000a18097223 */ /* 0x008fc80000000009 */
[----:B----4-:R-:W-:Y:S01]  /*0580*/  FFMA R25, R14, R11, R9 ;  /* 0x0000000b0e197223 */ /* 0x010fe20000000009 */
[----:B------:R-:W-:Y:S06]  /*0590*/  BAR.SYNC.DEFER_BLOCKING 0x0 ;  /* 0x0000000000007b1d */ /* 0x000fec0000010000 */
[----:B------:R-:W-:Y:S05]  /*05a0*/  @P0 BRA `(.L_x_1) ;  /* 0xfffffffc00140947 */ /* 0x000fea000383ffff */
.L_x_0:
[----:B------:R-:W-:-:S04]  /*05b0*/  VIMNMX R5, PT, PT, R3, R2, !PT ;  /* 0x0000000203057248 */ /* 0x000fc80007fe0100 */
[----:B------:R-:W-:-:S13]  /*05c0*/  ISETP.GE.AND P0, PT, R5, R4, PT ;  /* 0x000000040500720c */ /* 0x000fda0003f06270 */
[----:B------:R-:W-:Y:S05]  /*05d0*/  @P0 EXIT ;  /* 0x000000000000094d */ /* 0x000fea0003800000 */
[----:B------:R-:W0:Y:S01]  /*05e0*/  LDC.64 R6, c[0x0][0x390] ;  /* 0x0000e400ff067b82 */ /* 0x000e220000000a00 */
[----:B------:R-:W-:Y:S01]  /*05f0*/  IMAD R3, R3, R4, R2 ;  /* 0x0000000403037224 */ /* 0x000fe200078e0202 */
[----:B------:R-:W1:Y:S01]  /*0600*/  LDCU UR4, c[0x0][0x3a0] ;  /* 0x00007400ff0477ac */ /* 0x000e620008000800 */
[----:B------:R-:W2:Y:S02]  /*0610*/  LDCU UR5, c[0x0][0x39c] ;  /* 0x00007380ff0577ac */ /* 0x000ea40008000800 */
[----:B0-----:R-:W-:-:S05]  /*0620*/  IMAD.WIDE R2, R3, 0x4, R6 ;  /* 0x0000000403027825 */ /* 0x001fca00078e0206 */
[----:B------:R-:W1:Y:S02]  /*0630*/  LDG.E R0, desc[UR8][R2.64] ;  /* 0x0000000802007981 */ /* 0x000e64000c1e1900 */
[----:B-1----:R-:W-:-:S04]  /*0640*/  FMUL R0, R0, UR4 ;  /* 0x0000000400007c20 */ /* 0x002fc80008400000 */
[----:B--2---:R-:W-:-:S05]  /*0650*/  FFMA R25, R25, UR5, R0 ;  /* 0x0000000519197c23 */ /* 0x004fca0008000000 */
[----:B------:R-:W-:Y:S01]  /*0660*/  STG.E desc[UR8][R2.64], R25 ;  /* 0x0000001902007986 */ /* 0x000fe2000c101908 */
[----:B------:R-:W-:Y:S05]  /*0670*/  EXIT ;  /* 0x000000000000794d */ /* 0x000fea0003800000 */
.L_x_2:
[----:B------:R-:W-:-:S00]  /*0680*/  BRA `(.L_x_2) ;  /* 0xfffffffc00fc7947 */ /* 0x000fc0000383ffff */
[----:B------:R-:W-:-:S00]  /*0690*/  NOP ;  /* 0x0000000000007918 */ /* 0x000fc00000000000 */
        /* <DEDUP_REMOVED lines=14> */
.L_x_3:


//--------------------- .nv.shared._Z5sgemmPKfS0_Pfiff --------------------------
	.section	.nv.shared._Z5sgemmPKfS0_Pfiff,"aw",@nobits
	.sectionflags	@""
	.align	4
.nv.shared._Z5sgemmPKfS0_Pfiff:
	.zero		3072


//--------------------- .nv.shared.reserved.0     --------------------------
	.section	.nv.shared.reserved.0,"aw",@nobits
	.weak		__nv_reservedSMEM_offset_0_alias
	.size		__nv_reservedSMEM_offset_0_alias, 0, 64
	.other		__nv_reservedSMEM_offset_0_alias,@"STO_CUDA_RESERVED_SHARED STV_DEFAULT"
__nv_reservedSMEM_offset_0_alias:
	.zero		0
	.zero		64


//--------------------- .nv.constant0._Z5sgemmPKfS0_Pfiff --------------------------
	.section	.nv.constant0._Z5sgemmPKfS0_Pfiff,"a",@progbits
	.sectionflags	@""
	.align	4
.nv.constant0._Z5sgemmPKfS0_Pfiff:
	.zero		932


//--------------------- SYMBOLS --------------------------

	.type		.nv.reservedSmem.offset0,@object
	.size		.nv.reservedSmem.offset0,0x4
	.type		.nv.reservedSmem.cap,@object
	.size		.nv.reservedSmem.cap,0x4
